	.headerflags	@"EF_CUDA_TEXMODE_UNIFIED EF_CUDA_64BIT_ADDRESS EF_CUDA_ACCELERATORS EF_CUDA_SM90 EF_CUDA_VIRTUAL_SM(EF_CUDA_SM90)"
	.elftype	@"ET_EXEC"


//--------------------- .nv.info                  --------------------------
	.section	.nv.info,"",@"SHT_CUDA_INFO"
	.align	4


	//----- nvinfo : EIATTR_REGCOUNT
	.align		4
        /*0000*/ 	.byte	0x04, 0x2f
        /*0002*/ 	.short	(.L_3 - .L_2)
	.align		4
.L_2:
        /*0004*/ 	.word	index@(triton_poi_fused__native_batch_norm_legit_no_training_relu_35)
        /*0008*/ 	.word	0x00000020


	//----- nvinfo : EIATTR_MIN_STACK_SIZE
	.align		4
.L_3:
        /*000c*/ 	.byte	0x04, 0x12
        /*000e*/ 	.short	(.L_5 - .L_4)
	.align		4
.L_4:
        /*0010*/ 	.word	index@(triton_poi_fused__native_batch_norm_legit_no_training_relu_35)
        /*0014*/ 	.word	0x00000000


	//----- nvinfo : EIATTR_FRAME_SIZE
	.align		4
.L_5:
        /*0018*/ 	.byte	0x04, 0x11
        /*001a*/ 	.short	(.L_7 - .L_6)
	.align		4
.L_6:
        /*001c*/ 	.word	index@(triton_poi_fused__native_batch_norm_legit_no_training_relu_35)
        /*0020*/ 	.word	0x00000000


	//----- nvinfo : EIATTR_MIN_STACK_SIZE
	.align		4
.L_7:
        /*0024*/ 	.byte	0x04, 0x12
        /*0026*/ 	.short	(.L_9 - .L_8)
	.align		4
.L_8:
        /*0028*/ 	.word	index@(triton_poi_fused__native_batch_norm_legit_no_training_relu_35)
        /*002c*/ 	.word	0x00000000
.L_9:


//--------------------- .nv.info.triton_poi_fused__native_batch_norm_legit_no_training_relu_35 --------------------------
	.section	.nv.info.triton_poi_fused__native_batch_norm_legit_no_training_relu_35,"",@"SHT_CUDA_INFO"
	.sectionflags	@""
	.align	4


	//----- nvinfo : EIATTR_CUDA_API_VERSION
	.align		4
        /*0000*/ 	.byte	0x04, 0x37
        /*0002*/ 	.short	(.L_11 - .L_10)
.L_10:
        /*0004*/ 	.word	0x0000007c


	//----- nvinfo : EIATTR_KPARAM_INFO
	.align		4
.L_11:
        /*0008*/ 	.byte	0x04, 0x17
        /*000a*/ 	.short	(.L_13 - .L_12)
.L_12:
        /*000c*/ 	.word	0x00000000
        /*0010*/ 	.short	0x0007
        /*0012*/ 	.short	0x0034
        /*0014*/ 	.byte	0x00, 0xf0, 0x11, 0x00


	//----- nvinfo : EIATTR_KPARAM_INFO
	.align		4
.L_13:
        /*0018*/ 	.byte	0x04, 0x17
        /*001a*/ 	.short	(.L_15 - .L_14)
.L_14:
        /*001c*/ 	.word	0x00000000
        /*0020*/ 	.short	0x0006
        /*0022*/ 	.short	0x0030
        /*0024*/ 	.byte	0x00, 0xf0, 0x11, 0x00


	//----- nvinfo : EIATTR_KPARAM_INFO
	.align		4
.L_15:
        /*0028*/ 	.byte	0x04, 0x17
        /*002a*/ 	.short	(.L_17 - .L_16)
.L_16:
        /*002c*/ 	.word	0x00000000
        /*0030*/ 	.short	0x0005
        /*0032*/ 	.short	0x0028
        /*0034*/ 	.byte	0x00, 0xf4, 0x21, 0x00


	//----- nvinfo : EIATTR_KPARAM_INFO
	.align		4
.L_17:
        /*0038*/ 	.byte	0x04, 0x17
        /*003a*/ 	.short	(.L_19 - .L_18)
.L_18:
        /*003c*/ 	.word	0x00000000
        /*0040*/ 	.short	0x0004
        /*0042*/ 	.short	0x0020
        /*0044*/ 	.byte	0x00, 0xf4, 0x21, 0x00


	//----- nvinfo : EIATTR_KPARAM_INFO
	.align		4
.L_19:
        /*0048*/ 	.byte	0x04, 0x17
        /*004a*/ 	.short	(.L_21 - .L_20)
.L_20:
        /*004c*/ 	.word	0x00000000
        /*0050*/ 	.short	0x0003
        /*0052*/ 	.short	0x0018
        /*0054*/ 	.byte	0x00, 0xf4, 0x21, 0x00


	//----- nvinfo : EIATTR_KPARAM_INFO
	.align		4
.L_21:
        /*0058*/ 	.byte	0x04, 0x17
        /*005a*/ 	.short	(.L_23 - .L_22)
.L_22:
        /*005c*/ 	.word	0x00000000
        /*0060*/ 	.short	0x0002
        /*0062*/ 	.short	0x0010
        /*0064*/ 	.byte	0x00, 0xf4, 0x21, 0x00


	//----- nvinfo : EIATTR_KPARAM_INFO
	.align		4
.L_23:
        /*0068*/ 	.byte	0x04, 0x17
        /*006a*/ 	.short	(.L_25 - .L_24)
.L_24:
        /*006c*/ 	.word	0x00000000
        /*0070*/ 	.short	0x0001
        /*0072*/ 	.short	0x0008
        /*0074*/ 	.byte	0x00, 0xf4, 0x21, 0x00


	//----- nvinfo : EIATTR_KPARAM_INFO
	.align		4
.L_25:
        /*0078*/ 	.byte	0x04, 0x17
        /*007a*/ 	.short	(.L_27 - .L_26)
.L_26:
        /*007c*/ 	.word	0x00000000
        /*0080*/ 	.short	0x0000
        /*0082*/ 	.short	0x0000
        /*0084*/ 	.byte	0x00, 0xf4, 0x21, 0x00


	//----- nvinfo : EIATTR_SPARSE_MMA_MASK
	.align		4
.L_27:
        /*0088*/ 	.byte	0x03, 0x50
        /*008a*/ 	.short	0x0000


	//----- nvinfo : EIATTR_MAXREG_COUNT
	.align		4
        /*008c*/ 	.byte	0x03, 0x1b
        /*008e*/ 	.short	0x00ff


	//----- nvinfo : EIATTR_EXIT_INSTR_OFFSETS
	.align		4
        /*0090*/ 	.byte	0x04, 0x1c
        /*0092*/ 	.short	(.L_29 - .L_28)


	//   ....[0]....
.L_28:
        /*0094*/ 	.word	0x00001230


	//   ....[1]....
        /*0098*/ 	.word	0x00001300


	//----- nvinfo : EIATTR_REQNTID
	.align		4
.L_29:
        /*009c*/ 	.byte	0x04, 0x10
        /*009e*/ 	.short	(.L_31 - .L_30)
.L_30:
        /*00a0*/ 	.word	0x00000100
        /*00a4*/ 	.word	0x00000001
        /*00a8*/ 	.word	0x00000001


	//----- nvinfo : EIATTR_CBANK_PARAM_SIZE
	.align		4
.L_31:
        /*00ac*/ 	.byte	0x03, 0x19
        /*00ae*/ 	.short	0x0038


	//----- nvinfo : EIATTR_PARAM_CBANK
	.align		4
        /*00b0*/ 	.byte	0x04, 0x0a
        /*00b2*/ 	.short	(.L_33 - .L_32)
	.align		4
.L_32:
        /*00b4*/ 	.word	index@(.nv.constant0.triton_poi_fused__native_batch_norm_legit_no_training_relu_35)
        /*00b8*/ 	.short	0x0210
        /*00ba*/ 	.short	0x0038


	//----- nvinfo : EIATTR_SW_WAR
	.align		4
.L_33:
        /*00bc*/ 	.byte	0x04, 0x36
        /*00be*/ 	.short	(.L_35 - .L_34)
.L_34:
        /*00c0*/ 	.word	0x00000008
.L_35:


//--------------------- .nv.callgraph             --------------------------
	.section	.nv.callgraph,"",@"SHT_CUDA_CALLGRAPH"
	.align	4
	.sectionentsize	8
	.align		4
        /*0000*/ 	.word	0x00000000
	.align		4
        /*0004*/ 	.word	0xffffffff
	.align		4
        /*0008*/ 	.word	0x00000000
	.align		4
        /*000c*/ 	.word	0xfffffffe
	.align		4
        /*0010*/ 	.word	0x00000000
	.align		4
        /*0014*/ 	.word	0xfffffffd
	.align		4
        /*0018*/ 	.word	0x00000000
	.align		4
        /*001c*/ 	.word	0xfffffffc


//--------------------- .nv.constant4             --------------------------
	.section	.nv.constant4,"a",@progbits
	.align	8
	.align		8
.nv.constant4:
        /*0000*/ 	.dword	_$_str
	.align		8
        /*0008*/ 	.dword	_$_str_$_2


//--------------------- .text.triton_poi_fused__native_batch_norm_legit_no_training_relu_35 --------------------------
	.section	.text.triton_poi_fused__native_batch_norm_legit_no_training_relu_35,"ax",@progbits
	.sectionflags	@"SHF_BARRIERS=1"
	.align	128
        .global         triton_poi_fused__native_batch_norm_legit_no_training_relu_35
        .type           triton_poi_fused__native_batch_norm_legit_no_training_relu_35,@function
        .size           triton_poi_fused__native_batch_norm_legit_no_training_relu_35,(.L_x_1 - triton_poi_fused__native_batch_norm_legit_no_training_relu_35)
        .other          triton_poi_fused__native_batch_norm_legit_no_training_relu_35,@"STO_CUDA_ENTRY STV_DEFAULT"
triton_poi_fused__native_batch_norm_legit_no_training_relu_35:
.text.triton_poi_fused__native_batch_norm_legit_no_training_relu_35:
[----:B------:R-:W0:Y:S01]  /*0000*/  LDC R1, c[0x0][0x28] ;  /* 0x00000a00ff017b82 */ /* 0x000e220000000800 */
[----:B------:R-:W1:Y:S07]  /*0010*/  S2R R2, SR_TID.X ;  /* 0x0000000000027919 */ /* 0x000e6e0000002100 */
[----:B------:R-:W2:Y:S01]  /*0020*/  LDC.64 R16, c[0x0][0x210] ;  /* 0x00008400ff107b82 */ /* 0x000ea20000000a00 */
[----:B------:R-:W-:Y:S01]  /*0030*/  ULDC.64 UR6, c[0x0][0x208] ;  /* 0x0000820000067ab9 */ /* 0x000fe20000000a00 */
[----:B------:R-:W3:Y:S01]  /*0040*/  S2R R21, SR_CTAID.Y ;  /* 0x0000000000157919 */ /* 0x000ee20000002600 */
[----:B------:R-:W4:Y:S01]  /*0050*/  S2R R5, SR_CTAID.X ;  /* 0x0000000000057919 */ /* 0x000f220000002500 */
[----:B-1----:R-:W-:Y:S01]  /*0060*/  IMAD.SHL.U32 R3, R2, 0x4, RZ ;  /* 0x0000000402037824 */ /* 0x002fe200078e00ff */
[----:B------:R-:W-:-:S04]  /*0070*/  SHF.R.U32.HI R8, RZ, 0x6, R2 ;  /* 0x00000006ff087819 */ /* 0x000fc80000011602 */
[----:B------:R-:W-:-:S04]  /*0080*/  LOP3.LUT R0, R3, 0xfc, RZ, 0xc0, !PT ;  /* 0x000000fc03007812 */ /* 0x000fc800078ec0ff */
[----:B---3--:R-:W-:Y:S01]  /*0090*/  PRMT R4, R0, 0x6540, R21 ;  /* 0x0000654000047816 */ /* 0x008fe20000000015 */
[----:B----4-:R-:W-:Y:S01]  /*00a0*/  IMAD.SHL.U32 R0, R5, 0x10, RZ ;  /* 0x0000001005007824 */ /* 0x010fe200078e00ff */
[----:B------:R-:W-:Y:S02]  /*00b0*/  SGXT.U32 R5, R8, 0x2 ;  /* 0x000000020805781a */ /* 0x000fe40000000000 */
[C---:B------:R-:W-:Y:S01]  /*00c0*/  ISETP.GE.AND P0, PT, R4.reuse, 0x180, PT ;  /* 0x000001800400780c */ /* 0x040fe20003f06270 */
[----:B------:R-:W-:Y:S01]  /*00d0*/  IMAD.HI R6, R4, 0x2aaaaaab, RZ ;  /* 0x2aaaaaab04067827 */ /* 0x000fe200078e02ff */
[----:B------:R-:W-:-:S04]  /*00e0*/  LOP3.LUT R18, R0, R5, RZ, 0xfc, !PT ;  /* 0x0000000500127212 */ /* 0x000fc800078efcff */
[----:B------:R-:W-:Y:S02]  /*00f0*/  SHF.R.U32.HI R7, RZ, 0x1f, R6 ;  /* 0x0000001fff077819 */ /* 0x000fe40000011606 */
[----:B------:R-:W-:Y:S02]  /*0100*/  ISETP.LT.AND P1, PT, R18, 0x24, !P0 ;  /* 0x000000241200780c */ /* 0x000fe40004721270 */
[----:B------:R-:W-:Y:S02]  /*0110*/  LEA.HI.SX32 R7, R6, R7, 0x1c ;  /* 0x0000000706077211 */ /* 0x000fe400078fe2ff */
[----:B------:R-:W-:-:S03]  /*0120*/  LOP3.LUT R8, R18, 0x4, RZ, 0xfc, !PT ;  /* 0x0000000412087812 */ /* 0x000fc600078efcff */
[C---:B------:R-:W-:Y:S01]  /*0130*/  IMAD R4, R7.reuse, -0x60, R4 ;  /* 0xffffffa007047824 */ /* 0x040fe200078e0204 */
[----:B------:R-:W-:Y:S02]  /*0140*/  ISETP.LT.AND P2, PT, R8, 0x24, !P0 ;  /* 0x000000240800780c */ /* 0x000fe40004741270 */
[----:B------:R-:W-:Y:S01]  /*0150*/  CS2R R8, SRZ ;  /* 0x0000000000087805 */ /* 0x000fe2000001ff00 */
[----:B------:R-:W-:Y:S01]  /*0160*/  IMAD R19, R7, 0xd80, R4 ;  /* 0x00000d8007137824 */ /* 0x000fe200078e0204 */
[----:B------:R-:W-:Y:S02]  /*0170*/  CS2R R4, SRZ ;  /* 0x0000000000047805 */ /* 0x000fe4000001ff00 */
[----:B------:R-:W-:Y:S01]  /*0180*/  CS2R R6, SRZ ;  /* 0x0000000000067805 */ /* 0x000fe2000001ff00 */
[----:B------:R-:W-:-:S04]  /*0190*/  IMAD R19, R18, 0x60, R19 ;  /* 0x0000006012137824 */ /* 0x000fc800078e0213 */
[----:B--2---:R-:W-:-:S05]  /*01a0*/  IMAD.WIDE R14, R19, 0x4, R16 ;  /* 0x00000004130e7825 */ /* 0x004fca00078e0210 */
[----:B------:R1:W2:Y:S01]  /*01b0*/  @P1 LDG.E.EL.128 R4, desc[UR6][R14.64] ;  /* 0x000000060e041981 */ /* 0x0002a2000c2e1d00 */
[----:B------:R-:W-:Y:S01]  /*01c0*/  VIADD R23, R19, 0x180 ;  /* 0x0000018013177836 */ /* 0x000fe20000000000 */
[----:B------:R-:W-:Y:S02]  /*01d0*/  CS2R R10, SRZ ;  /* 0x00000000000a7805 */ /* 0x000fe4000001ff00 */
[----:B------:R-:W-:Y:S01]  /*01e0*/  LOP3.LUT R12, R18, 0x8, RZ, 0xfc, !PT ;  /* 0x00000008120c7812 */ /* 0x000fe200078efcff */
[----:B------:R-:W-:-:S03]  /*01f0*/  IMAD.WIDE R22, R23, 0x4, R16 ;  /* 0x0000000417167825 */ /* 0x000fc600078e0210 */
[----:B------:R-:W-:Y:S02]  /*0200*/  ISETP.LT.AND P1, PT, R12, 0x24, !P0 ;  /* 0x000000240c00780c */ /* 0x000fe40004721270 */
[----:B------:R3:W4:Y:S01]  /*0210*/  @P2 LDG.E.EL.128 R8, desc[UR6][R22.64] ;  /* 0x0000000616082981 */ /* 0x000722000c2e1d00 */
[----:B------:R-:W-:Y:S02]  /*0220*/  IADD3 R25, R19, 0x300, RZ ;  /* 0x0000030013197810 */ /* 0x000fe40007ffe0ff */
[----:B------:R-:W-:Y:S02]  /*0230*/  CS2R R12, SRZ ;  /* 0x00000000000c7805 */ /* 0x000fe4000001ff00 */
[----:B-1----:R-:W-:Y:S01]  /*0240*/  CS2R R14, SRZ ;  /* 0x00000000000e7805 */ /* 0x002fe2000001ff00 */
[----:B------:R-:W-:-:S05]  /*0250*/  IMAD.WIDE R24, R25, 0x4, R16 ;  /* 0x0000000419187825 */ /* 0x000fca00078e0210 */
[----:B------:R-:W5:Y:S01]  /*0260*/  @P1 LDG.E.EL.128 R12, desc[UR6][R24.64] ;  /* 0x00000006180c1981 */ /* 0x000f62000c2e1d00 */
[----:B------:R-:W-:Y:S01]  /*0270*/  LOP3.LUT R18, R18, 0xc, RZ, 0xfc, !PT ;  /* 0x0000000c12127812 */ /* 0x000fe200078efcff */
[----:B------:R-:W-:-:S03]  /*0280*/  VIADD R27, R19, 0x480 ;  /* 0x00000480131b7836 */ /* 0x000fc60000000000 */
[----:B------:R-:W-:Y:S01]  /*0290*/  ISETP.LT.AND P0, PT, R18, 0x24, !P0 ;  /* 0x000000241200780c */ /* 0x000fe20004701270 */
[----:B------:R-:W-:Y:S01]  /*02a0*/  IMAD.WIDE R26, R27, 0x4, R16 ;  /* 0x000000041b1a7825 */ /* 0x000fe200078e0210 */
[----:B------:R-:W-:Y:S02]  /*02b0*/  CS2R R16, SRZ ;  /* 0x0000000000107805 */ /* 0x000fe4000001ff00 */
[----:B------:R-:W-:-:S09]  /*02c0*/  CS2R R18, SRZ ;  /* 0x0000000000127805 */ /* 0x000fd2000001ff00 */
[----:B------:R1:W5:Y:S01]  /*02d0*/  @P0 LDG.E.EL.128 R16, desc[UR6][R26.64] ;  /* 0x000000061a100981 */ /* 0x000362000c2e1d00 */
[----:B------:R-:W1:Y:S01]  /*02e0*/  S2UR UR5, SR_CgaCtaId ;  /* 0x00000000000579c3 */ /* 0x000e620000008800 */
[----:B------:R-:W-:Y:S01]  /*02f0*/  SHF.R.U32.HI R20, RZ, 0x2, R2 ;  /* 0x00000002ff147819 */ /* 0x000fe20000011602 */
[----:B------:R-:W-:Y:S01]  /*0300*/  UMOV UR4, 0x400 ;  /* 0x0000040000047882 */ /* 0x000fe20000000000 */
[----:B---3--:R-:W-:Y:S02]  /*0310*/  LOP3.LUT R22, R3, 0x3fc, RZ, 0xc0, !PT ;  /* 0x000003fc03167812 */ /* 0x008fe400078ec0ff */
[----:B------:R-:W-:Y:S02]  /*0320*/  LOP3.LUT R20, R20, 0x30, RZ, 0xc0, !PT ;  /* 0x0000003014147812 */ /* 0x000fe400078ec0ff */
[----:B------:R-:W-:Y:S01]  /*0330*/  PRMT R29, R2, 0x6540, R21 ;  /* 0x00006540021d7816 */ /* 0x000fe20000000015 */
[----:B01----:R-:W0:Y:S03]  /*0340*/  LDC.64 R26, c[0x0][0x220] ;  /* 0x00008800ff1a7b82 */ /* 0x003e260000000a00 */
[----:B------:R-:W-:Y:S01]  /*0350*/  ISETP.GE.AND P0, PT, R29, 0x180, PT ;  /* 0x000001801d00780c */ /* 0x000fe20003f06270 */
[----:B------:R-:W-:-:S06]  /*0360*/  UPRMT UR4, UR5, 0x654, UR4 ;  /* 0x0000065405047896 */ /* 0x000fcc0008000004 */
[----:B------:R-:W-:Y:S01]  /*0370*/  VIADD R23, R20, UR4 ;  /* 0x0000000414177c36 */ /* 0x000fe20008000000 */
[----:B------:R-:W-:-:S03]  /*0380*/  LOP3.LUT R20, R2, 0xff, RZ, 0xc0, !PT ;  /* 0x000000ff02147812 */ /* 0x000fc600078ec0ff */
[----:B------:R-:W-:Y:S01]  /*0390*/  IMAD R22, R22, 0x4, R23 ;  /* 0x0000000416167824 */ /* 0x000fe200078e0217 */
[----:B------:R-:W-:-:S04]  /*03a0*/  LEA R20, R20, UR4, 0x2 ;  /* 0x0000000414147c11 */ /* 0x000fc8000f8e10ff */
[----:B--2---:R-:W-:Y:S01]  /*03b0*/  STS.128 [R22], R4 ;  /* 0x0000000416007388 */ /* 0x004fe20000000c00 */
[----:B------:R-:W-:Y:S06]  /*03c0*/  BAR.SYNC.DEFER_BLOCKING 0x0 ;  /* 0x0000000000007b1d */ /* 0x000fec0000010000 */
[----:B------:R-:W-:Y:S04]  /*03d0*/  LDS R25, [R20] ;  /* 0x0000000014197984 */ /* 0x000fe80000000800 */
[----:B------:R-:W-:Y:S04]  /*03e0*/  LDS R23, [R20+0x410] ;  /* 0x0004100014177984 */ /* 0x000fe80000000800 */
[----:B------:R-:W-:Y:S04]  /*03f0*/  LDS R28, [R20+0x820] ;  /* 0x00082000141c7984 */ /* 0x000fe80000000800 */
[----:B------:R-:W-:Y:S01]  /*0400*/  LDS R24, [R20+0xc30] ;  /* 0x000c300014187984 */ /* 0x000fe20000000800 */
[----:B------:R-:W-:Y:S06]  /*0410*/  BAR.SYNC.DEFER_BLOCKING 0x0 ;  /* 0x0000000000007b1d */ /* 0x000fec0000010000 */
[----:B----4-:R1:W-:Y:S02]  /*0420*/  STS.128 [R22], R8 ;  /* 0x0000000816007388 */ /* 0x0103e40000000c00 */
[----:B------:R-:W-:Y:S01]  /*0430*/  BAR.SYNC.DEFER_BLOCKING 0x0 ;  /* 0x0000000000007b1d */ /* 0x000fe20000010000 */
[----:B-1----:R-:W-:-:S07]  /*0440*/  IMAD.HI R8, R29, 0x2aaaaaab, RZ ;  /* 0x2aaaaaab1d087827 */ /* 0x002fce00078e02ff */
[----:B------:R-:W1:Y:S01]  /*0450*/  LDC.64 R10, c[0x0][0x230] ;  /* 0x00008c00ff0a7b82 */ /* 0x000e620000000a00 */
[----:B------:R-:W-:-:S04]  /*0460*/  SHF.R.U32.HI R9, RZ, 0x1f, R8 ;  /* 0x0000001fff097819 */ /* 0x000fc80000011608 */
[----:B------:R-:W-:Y:S01]  /*0470*/  LEA.HI R8, R8, R9, RZ, 0x1c ;  /* 0x0000000908087211 */ /* 0x000fe200078fe0ff */
[----:B------:R-:W-:Y:S04]  /*0480*/  LDS R4, [R20] ;  /* 0x0000000014047984 */ /* 0x000fe80000000800 */
[----:B------:R-:W2:Y:S04]  /*0490*/  LDS R7, [R20+0x410] ;  /* 0x0004100014077984 */ /* 0x000ea80000000800 */
[----:B------:R-:W3:Y:S04]  /*04a0*/  LDS R6, [R20+0x820] ;  /* 0x0008200014067984 */ /* 0x000ee80000000800 */
[----:B------:R-:W4:Y:S01]  /*04b0*/  LDS R5, [R20+0xc30] ;  /* 0x000c300014057984 */ /* 0x000f220000000800 */
[----:B------:R-:W-:Y:S06]  /*04c0*/  BAR.SYNC.DEFER_BLOCKING 0x0 ;  /* 0x0000000000007b1d */ /* 0x000fec0000010000 */
[----:B-----5:R5:W-:Y:S02]  /*04d0*/  STS.128 [R22], R12 ;  /* 0x0000000c16007388 */ /* 0x020be40000000c00 */
[----:B------:R-:W-:Y:S01]  /*04e0*/  BAR.SYNC.DEFER_BLOCKING 0x0 ;  /* 0x0000000000007b1d */ /* 0x000fe20000010000 */
[----:B-----5:R-:W-:-:S07]  /*04f0*/  IMAD R15, R8, -0x60, R29 ;  /* 0xffffffa0080f7824 */ /* 0x020fce00078e021d */
[----:B------:R-:W5:Y:S01]  /*0500*/  LDC.64 R8, c[0x0][0x218] ;  /* 0x00008600ff087b82 */ /* 0x000f620000000a00 */
[----:B0-----:R-:W-:Y:S01]  /*0510*/  IMAD.WIDE R26, R15, 0x4, R26 ;  /* 0x000000040f1a7825 */ /* 0x001fe200078e021a */
[----:B------:R-:W0:Y:S04]  /*0520*/  LDS R14, [R20] ;  /* 0x00000000140e7984 */ /* 0x000e280000000800 */
[----:B------:R-:W0:Y:S04]  /*0530*/  LDS R13, [R20+0x410] ;  /* 0x00041000140d7984 */ /* 0x000e280000000800 */
[----:B------:R-:W0:Y:S04]  /*0540*/  LDS R12, [R20+0x820] ;  /* 0x00082000140c7984 */ /* 0x000e280000000800 */
[----:B------:R-:W0:Y:S01]  /*0550*/  LDS R29, [R20+0xc30] ;  /* 0x000c3000141d7984 */ /* 0x000e220000000800 */
[----:B------:R-:W-:Y:S06]  /*0560*/  BAR.SYNC.DEFER_BLOCKING 0x0 ;  /* 0x0000000000007b1d */ /* 0x000fec0000010000 */
[----:B------:R1:W-:Y:S02]  /*0570*/  STS.128 [R22], R16 ;  /* 0x0000001016007388 */ /* 0x0003e40000000c00 */
[----:B------:R-:W-:Y:S01]  /*0580*/  BAR.SYNC.DEFER_BLOCKING 0x0 ;  /* 0x0000000000007b1d */ /* 0x000fe20000010000 */
[----:B-1----:R-:W-:-:S10]  /*0590*/  HFMA2.MMA R16, -RZ, RZ, 0, 0 ;  /* 0x00000000ff107435 */ /* 0x002fd400000001ff */
[----:B------:R1:W2:Y:S01]  /*05a0*/  @!P0 LDG.E.EL R16, desc[UR6][R26.64] ;  /* 0x000000061a108981 */ /* 0x0002a2000c2e1900 */
[----:B-----5:R-:W-:-:S03]  /*05b0*/  IMAD.WIDE R8, R15, 0x4, R8 ;  /* 0x000000040f087825 */ /* 0x020fc600078e0208 */
[----:B------:R-:W5:Y:S01]  /*05c0*/  LDS R17, [R20] ;  /* 0x0000000014117984 */ /* 0x000f620000000800 */
[----:B------:R-:W-:-:S03]  /*05d0*/  IMAD.WIDE R10, R15, 0x4, R10 ;  /* 0x000000040f0a7825 */ /* 0x000fc600078e020a */
[----:B------:R-:W0:Y:S01]  /*05e0*/  LDS R19, [R20+0x410] ;  /* 0x0004100014137984 */ /* 0x000e220000000800 */
[----:B-1----:R-:W-:-:S06]  /*05f0*/  IMAD.MOV.U32 R26, RZ, RZ, RZ ;  /* 0x000000ffff1a7224 */ /* 0x002fcc00078e00ff */
[----:B------:R1:W3:Y:S01]  /*0600*/  @!P0 LDG.E.EL R26, desc[UR6][R8.64] ;  /* 0x00000006081a8981 */ /* 0x0002e2000c2e1900 */
[----:B------:R-:W-:Y:S01]  /*0610*/  IMAD.MOV.U32 R18, RZ, RZ, RZ ;  /* 0x000000ffff127224 */ /* 0x000fe200078e00ff */
[----:B-1----:R-:W1:Y:S02]  /*0620*/  LDC.64 R8, c[0x0][0x228] ;  /* 0x00008a00ff087b82 */ /* 0x002e640000000a00 */
[----:B-1----:R-:W-:-:S04]  /*0630*/  IMAD.WIDE R8, R15, 0x4, R8 ;  /* 0x000000040f087825 */ /* 0x002fc800078e0208 */
[----:B------:R-:W-:Y:S01]  /*0640*/  IMAD.MOV.U32 R15, RZ, RZ, RZ ;  /* 0x000000ffff0f7224 */ /* 0x000fe200078e00ff */
[----:B------:R1:W5:Y:S05]  /*0650*/  @!P0 LDG.E.EL R18, desc[UR6][R8.64] ;  /* 0x0000000608128981 */ /* 0x00036a000c2e1900 */
[----:B------:R0:W5:Y:S01]  /*0660*/  @!P0 LDG.E.EL R15, desc[UR6][R10.64] ;  /* 0x000000060a0f8981 */ /* 0x000162000c2e1900 */
[----:B------:R-:W4:Y:S01]  /*0670*/  S2UR UR4, SR_CgaCtaId ;  /* 0x00000000000479c3 */ /* 0x000f220000008800 */
[----:B------:R-:W-:Y:S01]  /*0680*/  SHF.R.U32.HI R2, RZ, 0x2, R2 ;  /* 0x00000002ff027819 */ /* 0x000fe20000011602 */
[----:B------:R-:W-:Y:S01]  /*0690*/  UMOV UR5, 0x400 ;  /* 0x0000040000057882 */ /* 0x000fe20000000000 */
[----:B------:R-:W-:Y:S01]  /*06a0*/  LOP3.LUT R0, R0, 0xc, R3, 0xf8, !PT ;  /* 0x0000000c00007812 */ /* 0x000fe200078ef803 */
[----:B-1----:R-:W1:Y:S01]  /*06b0*/  LDS R9, [R20+0x820] ;  /* 0x0008200014097984 */ /* 0x002e620000000800 */
[----:B------:R-:W-:-:S03]  /*06c0*/  SGXT.U32 R2, R2, 0x6 ;  /* 0x000000060202781a */ /* 0x000fc60000000000 */
[----:B0-----:R-:W0:Y:S01]  /*06d0*/  LDS R11, [R20+0xc30] ;  /* 0x000c3000140b7984 */ /* 0x001e220000000800 */
[----:B------:R-:W-:Y:S02]  /*06e0*/  MOV R10, 0x3e800000 ;  /* 0x3e800000000a7802 */ /* 0x000fe40000000f00 */
[----:B------:R-:W-:Y:S01]  /*06f0*/  PRMT R21, R2, 0x6540, R21 ;  /* 0x0000654002157816 */ /* 0x000fe20000000015 */
[----:B----4-:R-:W-:Y:S01]  /*0700*/  UPRMT UR4, UR4, 0x654, UR5 ;  /* 0x0000065404047896 */ /* 0x010fe20008000005 */
[----:B------:R-:W-:Y:S01]  /*0710*/  BAR.SYNC.DEFER_BLOCKING 0x0 ;  /* 0x0000000000007b1d */ /* 0x000fe20000010000 */
[----:B--2---:R-:W-:-:S05]  /*0720*/  FADD R22, R16, 0.0010000000474974513054 ;  /* 0x3a83126f10167421 */ /* 0x004fca0000000000 */
[----:B------:R-:W2:Y:S01]  /*0730*/  S2R R16, SR_TID.X ;  /* 0x0000000000107919 */ /* 0x000ea20000002100 */
[----:B------:R-:W4:Y:S01]  /*0740*/  MUFU.SQRT R27, R22 ;  /* 0x00000016001b7308 */ /* 0x000f220000002000 */
[--C-:B---3--:R-:W-:Y:S01]  /*0750*/  FADD R7, R7, -R26.reuse ;  /* 0x8000001a07077221 */ /* 0x108fe20000000000 */
[--C-:B------:R-:W-:Y:S01]  /*0760*/  FADD R23, R23, -R26.reuse ;  /* 0x8000001a17177221 */ /* 0x100fe20000000000 */
[--C-:B------:R-:W-:Y:S01]  /*0770*/  FADD R25, R25, -R26.reuse ;  /* 0x8000001a19197221 */ /* 0x100fe20000000000 */
[C---:B----4-:R-:W-:Y:S01]  /*0780*/  FSETP.GT.AND P0, PT, R27.reuse, 8.50705917302346158658e+37, PT ;  /* 0x7e8000001b00780b */ /* 0x050fe20003f04000 */
[--C-:B------:R-:W-:Y:S01]  /*0790*/  FADD R24, R24, -R26.reuse ;  /* 0x8000001a18187221 */ /* 0x100fe20000000000 */
[----:B------:R-:W-:Y:S01]  /*07a0*/  FSETP.GEU.AND P1, PT, R27, 1.175494350822287508e-38, PT ;  /* 0x008000001b00780b */ /* 0x000fe20003f2e000 */
[--C-:B------:R-:W-:Y:S01]  /*07b0*/  FADD R4, R4, -R26.reuse ;  /* 0x8000001a04047221 */ /* 0x100fe20000000000 */
[----:B------:R-:W-:Y:S01]  /*07c0*/  FSEL R10, R10, 1, P0 ;  /* 0x3f8000000a0a7808 */ /* 0x000fe20000000000 */
[--C-:B------:R-:W-:Y:S01]  /*07d0*/  FADD R6, R6, -R26.reuse ;  /* 0x8000001a06067221 */ /* 0x100fe20000000000 */
[--C-:B------:R-:W-:Y:S01]  /*07e0*/  FADD R5, R5, -R26.reuse ;  /* 0x8000001a05057221 */ /* 0x100fe20000000000 */
[--C-:B------:R-:W-:Y:S01]  /*07f0*/  FADD R14, R14, -R26.reuse ;  /* 0x8000001a0e0e7221 */ /* 0x100fe20000000000 */
[--C-:B------:R-:W-:Y:S01]  /*0800*/  FADD R13, R13, -R26.reuse ;  /* 0x8000001a0d0d7221 */ /* 0x100fe20000000000 */
[--C-:B------:R-:W-:Y:S01]  /*0810*/  FADD R12, R12, -R26.reuse ;  /* 0x8000001a0c0c7221 */ /* 0x100fe20000000000 */
[--C-:B------:R-:W-:Y:S01]  /*0820*/  FADD R29, R29, -R26.reuse ;  /* 0x8000001a1d1d7221 */ /* 0x100fe20000000000 */
[--C-:B-----5:R-:W-:Y:S01]  /*0830*/  FADD R17, R17, -R26.reuse ;  /* 0x8000001a11117221 */ /* 0x120fe20000000000 */
[--C-:B------:R-:W-:Y:S01]  /*0840*/  FADD R19, R19, -R26.reuse ;  /* 0x8000001a13137221 */ /* 0x100fe20000000000 */
[----:B------:R-:W-:Y:S01]  /*0850*/  @P0 FMUL R27, R27, 0.25 ;  /* 0x3e8000001b1b0820 */ /* 0x000fe20000400000 */
[----:B-1----:R-:W-:Y:S01]  /*0860*/  FADD R9, R9, -R26 ;  /* 0x8000001a09097221 */ /* 0x002fe20000000000 */
[----:B------:R-:W-:Y:S01]  /*0870*/  @!P1 FMUL R10, R10, 16777216 ;  /* 0x4b8000000a0a9820 */ /* 0x000fe20000400000 */
[----:B--2---:R-:W-:-:S02]  /*0880*/  IMAD.SHL.U32 R2, R16, 0x10, RZ ;  /* 0x0000001010027824 */ /* 0x004fc400078e00ff */
[----:B------:R-:W-:Y:S01]  /*0890*/  @!P1 FMUL R27, R27, 16777216 ;  /* 0x4b8000001b1b9820 */ /* 0x000fe20000400000 */
[----:B0-----:R-:W-:-:S03]  /*08a0*/  FADD R11, R11, -R26 ;  /* 0x8000001a0b0b7221 */ /* 0x001fc60000000000 */
[----:B------:R0:W1:Y:S01]  /*08b0*/  MUFU.RCP R8, R27 ;  /* 0x0000001b00087308 */ /* 0x0000620000001000 */
[----:B------:R-:W-:Y:S01]  /*08c0*/  LOP3.LUT R2, R2, 0xff0, RZ, 0xc0, !PT ;  /* 0x00000ff002027812 */ /* 0x000fe200078ec0ff */
[----:B0-----:R-:W-:Y:S01]  /*08d0*/  FADD R27, R28, -R26 ;  /* 0x8000001a1c1b7221 */ /* 0x001fe20000000000 */
[----:B-1----:R-:W-:Y:S02]  /*08e0*/  FMUL R8, R8, R10 ;  /* 0x0000000a08087220 */ /* 0x002fe40000400000 */
[----:B------:R-:W-:Y:S02]  /*08f0*/  LEA.HI R10, R2, UR4, RZ, 0x1e ;  /* 0x00000004020a7c11 */ /* 0x000fe4000f8ff0ff */
[C---:B------:R-:W-:Y:S01]  /*0900*/  FMUL R26, R8.reuse, R7 ;  /* 0x00000007081a7220 */ /* 0x040fe20000400000 */
[C---:B------:R-:W-:Y:S01]  /*0910*/  FMUL R28, R8.reuse, R27 ;  /* 0x0000001b081c7220 */ /* 0x040fe20000400000 */
[C---:B------:R-:W-:Y:S01]  /*0920*/  FMUL R7, R8.reuse, R23 ;  /* 0x0000001708077220 */ /* 0x040fe20000400000 */
[C---:B------:R-:W-:Y:S01]  /*0930*/  FMUL R4, R8.reuse, R4 ;  /* 0x0000000408047220 */ /* 0x040fe20000400000 */
[----:B------:R-:W-:Y:S01]  /*0940*/  FMUL R24, R8, R24 ;  /* 0x0000001808187220 */ /* 0x000fe20000400000 */
[-CC-:B------:R-:W-:Y:S01]  /*0950*/  FFMA R28, R28, R18.reuse, R15.reuse ;  /* 0x000000121c1c7223 */ /* 0x180fe2000000000f */
[-CC-:B------:R-:W-:Y:S01]  /*0960*/  FFMA R7, R7, R18.reuse, R15.reuse ;  /* 0x0000001207077223 */ /* 0x180fe2000000000f */
[-CC-:B------:R-:W-:Y:S01]  /*0970*/  FFMA R4, R4, R18.reuse, R15.reuse ;  /* 0x0000001204047223 */ /* 0x180fe2000000000f */
[--C-:B------:R-:W-:Y:S01]  /*0980*/  FFMA R24, R24, R18, R15.reuse ;  /* 0x0000001218187223 */ /* 0x100fe2000000000f */
[----:B------:R-:W-:Y:S01]  /*0990*/  IMAD R2, R2, 0x4, R10 ;  /* 0x0000000402027824 */ /* 0x000fe200078e020a */
[----:B------:R-:W-:Y:S01]  /*09a0*/  FSETP.GEU.AND P0, PT, R28, RZ, PT ;  /* 0x000000ff1c00720b */ /* 0x000fe20003f0e000 */
[C---:B------:R-:W-:Y:S01]  /*09b0*/  FMUL R22, R8.reuse, R5 ;  /* 0x0000000508167220 */ /* 0x040fe20000400000 */
[C---:B------:R-:W-:Y:S01]  /*09c0*/  FSETP.GEU.AND P1, PT, R7.reuse, RZ, PT ;  /* 0x000000ff0700720b */ /* 0x040fe20003f2e000 */
[C---:B------:R-:W-:Y:S01]  /*09d0*/  FMUL R6, R8.reuse, R6 ;  /* 0x0000000608067220 */ /* 0x040fe20000400000 */
        /* <DEDUP_REMOVED lines=8> */
[----:B------:R-:W-:Y:S01]  /*0a60*/  FMUL R8, R8, R11 ;  /* 0x0000000b08087220 */ /* 0x000fe20000400000 */
[----:B------:R-:W-:Y:S01]  /*0a70*/  FSEL R7, R7, RZ, P1 ;  /* 0x000000ff07077208 */ /* 0x000fe20000800000 */
[-CC-:B------:R-:W-:Y:S01]  /*0a80*/  FFMA R6, R6, R18.reuse, R15.reuse ;  /* 0x0000001206067223 */ /* 0x180fe2000000000f */
[----:B------:R-:W-:Y:S01]  /*0a90*/  FSEL R11, R28, RZ, P0 ;  /* 0x000000ff1c0b7208 */ /* 0x000fe20000000000 */
[-CC-:B------:R-:W-:Y:S01]  /*0aa0*/  FFMA R22, R22, R18.reuse, R15.reuse ;  /* 0x0000001216167223 */ /* 0x180fe2000000000f */
[----:B------:R-:W-:Y:S01]  /*0ab0*/  FSETP.GEU.AND P1, PT, R24, RZ, PT ;  /* 0x000000ff1800720b */ /* 0x000fe20003f2e000 */
[-CC-:B------:R-:W-:Y:S01]  /*0ac0*/  FFMA R5, R5, R18.reuse, R15.reuse ;  /* 0x0000001205057223 */ /* 0x180fe2000000000f */
[----:B------:R-:W-:Y:S01]  /*0ad0*/  FSETP.GEU.AND P0, PT, R4, RZ, PT ;  /* 0x000000ff0400720b */ /* 0x000fe20003f0e000 */
[-CC-:B------:R-:W-:Y:S01]  /*0ae0*/  FFMA R26, R26, R18.reuse, R15.reuse ;  /* 0x000000121a1a7223 */ /* 0x180fe2000000000f */
[-CC-:B------:R-:W-:Y:S01]  /*0af0*/  FFMA R14, R14, R18.reuse, R15.reuse ;  /* 0x000000120e0e7223 */ /* 0x180fe2000000000f */
[-CC-:B------:R-:W-:Y:S01]  /*0b00*/  FFMA R20, R20, R18.reuse, R15.reuse ;  /* 0x0000001214147223 */ /* 0x180fe2000000000f */
[-CC-:B------:R-:W-:Y:S01]  /*0b10*/  FFMA R12, R12, R18.reuse, R15.reuse ;  /* 0x000000120c0c7223 */ /* 0x180fe2000000000f */
[-CC-:B------:R-:W-:Y:S01]  /*0b20*/  FFMA R10, R10, R18.reuse, R15.reuse ;  /* 0x000000120a0a7223 */ /* 0x180fe2000000000f */
[-CC-:B------:R-:W-:Y:S01]  /*0b30*/  FFMA R17, R17, R18.reuse, R15.reuse ;  /* 0x0000001211117223 */ /* 0x180fe2000000000f */
[-CC-:B------:R-:W-:Y:S01]  /*0b40*/  FFMA R19, R19, R18.reuse, R15.reuse ;  /* 0x0000001213137223 */ /* 0x180fe2000000000f */
[-CC-:B------:R-:W-:Y:S01]  /*0b50*/  FFMA R9, R9, R18.reuse, R15.reuse ;  /* 0x0000001209097223 */ /* 0x180fe2000000000f */
[----:B------:R-:W-:Y:S01]  /*0b60*/  FFMA R8, R8, R18, R15 ;  /* 0x0000001208087223 */ /* 0x000fe2000000000f */
[----:B------:R-:W-:Y:S01]  /*0b70*/  FSEL R13, R24, RZ, P1 ;  /* 0x000000ff180d7208 */ /* 0x000fe20000800000 */
[----:B------:R0:W-:Y:S01]  /*0b80*/  STS [R2+0x4], R7 ;  /* 0x0000040702007388 */ /* 0x0001e20000000800 */
[----:B------:R-:W-:Y:S01]  /*0b90*/  FSEL R15, R4, RZ, P0 ;  /* 0x000000ff040f7208 */ /* 0x000fe20000000000 */
[----:B------:R-:W-:Y:S01]  /*0ba0*/  IMAD.SHL.U32 R4, R16, 0x4, RZ ;  /* 0x0000000410047824 */ /* 0x000fe200078e00ff */
[----:B------:R-:W-:Y:S01]  /*0bb0*/  FSETP.GEU.AND P1, PT, R6, RZ, PT ;  /* 0x000000ff0600720b */ /* 0x000fe20003f2e000 */
[----:B------:R1:W-:Y:S01]  /*0bc0*/  STS [R2+0x8], R11 ;  /* 0x0000080b02007388 */ /* 0x0003e20000000800 */
[----:B------:R-:W-:-:S02]  /*0bd0*/  FSETP.GEU.AND P0, PT, R22, RZ, PT ;  /* 0x000000ff1600720b */ /* 0x000fc40003f0e000 */
[----:B------:R-:W-:Y:S01]  /*0be0*/  FSETP.GEU.AND P2, PT, R26, RZ, PT ;  /* 0x000000ff1a00720b */ /* 0x000fe20003f4e000 */
[----:B------:R2:W-:Y:S01]  /*0bf0*/  STS [R2+0xc], R13 ;  /* 0x00000c0d02007388 */ /* 0x0005e20000000800 */
[----:B------:R-:W-:Y:S02]  /*0c00*/  FSEL R25, R6, RZ, P1 ;  /* 0x000000ff06197208 */ /* 0x000fe40000800000 */
[----:B0-----:R-:W-:Y:S01]  /*0c10*/  FSEL R7, R22, RZ, P0 ;  /* 0x000000ff16077208 */ /* 0x001fe20000000000 */
[----:B------:R0:W-:Y:S01]  /*0c20*/  STS [R2+0x10], R15 ;  /* 0x0000100f02007388 */ /* 0x0001e20000000800 */
[----:B------:R-:W-:Y:S02]  /*0c30*/  FSETP.GEU.AND P1, PT, R14, RZ, PT ;  /* 0x000000ff0e00720b */ /* 0x000fe40003f2e000 */
[----:B------:R-:W-:Y:S01]  /*0c40*/  FSETP.GEU.AND P0, PT, R20, RZ, PT ;  /* 0x000000ff1400720b */ /* 0x000fe20003f0e000 */
[----:B------:R-:W-:Y:S01]  /*0c50*/  STS [R2+0x1c], R7 ;  /* 0x00001c0702007388 */ /* 0x000fe20000000800 */
[----:B------:R-:W-:-:S02]  /*0c60*/  FSEL R23, R26, RZ, P2 ;  /* 0x000000ff1a177208 */ /* 0x000fc40001000000 */
[----:B-1----:R-:W-:Y:S01]  /*0c70*/  FSEL R11, R14, RZ, P1 ;  /* 0x000000ff0e0b7208 */ /* 0x002fe20000800000 */
[----:B------:R-:W-:Y:S01]  /*0c80*/  STS [R2+0x18], R25 ;  /* 0x0000181902007388 */ /* 0x000fe20000000800 */
[----:B--2---:R-:W-:Y:S01]  /*0c90*/  FSEL R13, R20, RZ, P0 ;  /* 0x000000ff140d7208 */ /* 0x004fe20000000000 */
[----:B------:R-:W-:Y:S01]  /*0ca0*/  IMAD.HI R20, R21, 0x2aaaaaab, RZ ;  /* 0x2aaaaaab15147827 */ /* 0x000fe200078e02ff */
[----:B------:R-:W-:Y:S01]  /*0cb0*/  FSETP.GEU.AND P1, PT, R10, RZ, PT ;  /* 0x000000ff0a00720b */ /* 0x000fe20003f2e000 */
[----:B------:R1:W-:Y:S01]  /*0cc0*/  STS [R2+0x14], R23 ;  /* 0x0000141702007388 */ /* 0x0003e20000000800 */
[C---:B------:R-:W-:Y:S02]  /*0cd0*/  FSETP.GEU.AND P0, PT, R9.reuse, RZ, PT ;  /* 0x000000ff0900720b */ /* 0x040fe40003f0e000 */
[----:B------:R-:W-:Y:S01]  /*0ce0*/  FSETP.GEU.AND P2, PT, R12, RZ, PT ;  /* 0x000000ff0c00720b */ /* 0x000fe20003f4e000 */
[----:B------:R-:W-:Y:S01]  /*0cf0*/  STS [R2+0x20], R11 ;  /* 0x0000200b02007388 */ /* 0x000fe20000000800 */
[----:B------:R-:W-:-:S02]  /*0d00*/  FSEL R9, R9, RZ, P0 ;  /* 0x000000ff09097208 */ /* 0x000fc40000000000 */
[----:B------:R-:W-:Y:S01]  /*0d10*/  FSETP.GEU.AND P0, PT, R17, RZ, PT ;  /* 0x000000ff1100720b */ /* 0x000fe20003f0e000 */
[----:B------:R-:W-:Y:S01]  /*0d20*/  STS [R2+0x24], R13 ;  /* 0x0000240d02007388 */ /* 0x000fe20000000800 */
[----:B0-----:R-:W-:Y:S02]  /*0d30*/  FSEL R15, R12, RZ, P2 ;  /* 0x000000ff0c0f7208 */ /* 0x001fe40001000000 */
[----:B-1----:R-:W-:Y:S01]  /*0d40*/  FSEL R23, R10, RZ, P1 ;  /* 0x000000ff0a177208 */ /* 0x002fe20000800000 */
[----:B------:R0:W-:Y:S01]  /*0d50*/  STS [R2+0x38], R9 ;  /* 0x0000380902007388 */ /* 0x0001e20000000800 */
[----:B------:R-:W-:Y:S02]  /*0d60*/  FSETP.GEU.AND P1, PT, R19, RZ, PT ;  /* 0x000000ff1300720b */ /* 0x000fe40003f2e000 */
[----:B------:R-:W-:Y:S01]  /*0d70*/  FSEL R7, R17, RZ, P0 ;  /* 0x000000ff11077208 */ /* 0x000fe20000000000 */
[----:B------:R-:W-:Y:S01]  /*0d80*/  STS [R2+0x28], R15 ;  /* 0x0000280f02007388 */ /* 0x000fe20000000800 */
[----:B------:R-:W-:-:S02]  /*0d90*/  FSEL R19, R19, RZ, P1 ;  /* 0x000000ff13137208 */ /* 0x000fc40000800000 */
[C---:B------:R-:W-:Y:S01]  /*0da0*/  FSETP.GEU.AND P1, PT, R5.reuse, RZ, PT ;  /* 0x000000ff0500720b */ /* 0x040fe20003f2e000 */
[----:B------:R-:W-:Y:S01]  /*0db0*/  STS [R2+0x2c], R23 ;  /* 0x00002c1702007388 */ /* 0x000fe20000000800 */
[C---:B------:R-:W-:Y:S02]  /*0dc0*/  FSETP.GEU.AND P0, PT, R8.reuse, RZ, PT ;  /* 0x000000ff0800720b */ /* 0x040fe40003f0e000 */
[----:B------:R-:W-:Y:S01]  /*0dd0*/  FSEL R5, R5, RZ, P1 ;  /* 0x000000ff05057208 */ /* 0x000fe20000800000 */
[----:B------:R-:W-:Y:S01]  /*0de0*/  STS [R2+0x34], R19 ;  /* 0x0000341302007388 */ /* 0x000fe20000000800 */
[----:B0-----:R-:W-:Y:S02]  /*0df0*/  FSEL R9, R8, RZ, P0 ;  /* 0x000000ff08097208 */ /* 0x001fe40000000000 */
[----:B------:R-:W-:Y:S01]  /*0e00*/  LOP3.LUT R17, R4, 0x3fc, RZ, 0xc0, !PT ;  /* 0x000003fc04117812 */ /* 0x000fe200078ec0ff */
[----:B------:R-:W-:Y:S01]  /*0e10*/  STS [R2+0x30], R7 ;  /* 0x0000300702007388 */ /* 0x000fe20000000800 */
[----:B------:R-:W-:-:S02]  /*0e20*/  LOP3.LUT R16, R16, 0xfc, RZ, 0xc0, !PT ;  /* 0x000000fc10107812 */ /* 0x000fc400078ec0ff */
[C---:B------:R-:W-:Y:S01]  /*0e30*/  LOP3.LUT R4, R17.reuse, 0x400, RZ, 0xfc, !PT ;  /* 0x0000040011047812 */ /* 0x040fe200078efcff */
[----:B------:R-:W-:Y:S01]  /*0e40*/  STS [R2], R5 ;  /* 0x0000000502007388 */ /* 0x000fe20000000800 */
[----:B------:R-:W-:Y:S02]  /*0e50*/  LOP3.LUT R6, R17, 0x800, RZ, 0xfc, !PT ;  /* 0x0000080011067812 */ /* 0x000fe400078efcff */
[----:B------:R-:W-:Y:S01]  /*0e60*/  SHF.R.U32.HI R4, RZ, 0x2, R4 ;  /* 0x00000002ff047819 */ /* 0x000fe20000011604 */
[----:B------:R0:W-:Y:S01]  /*0e70*/  STS [R2+0x3c], R9 ;  /* 0x00003c0902007388 */ /* 0x0001e20000000800 */
[----:B------:R-:W-:Y:S02]  /*0e80*/  SHF.R.U32.HI R6, RZ, 0x2, R6 ;  /* 0x00000002ff067819 */ /* 0x000fe40000011606 */
[----:B------:R-:W-:Y:S02]  /*0e90*/  LOP3.LUT R4, R4, 0x1fc, RZ, 0xc0, !PT ;  /* 0x000001fc04047812 */ /* 0x000fe400078ec0ff */
[----:B------:R-:W-:-:S02]  /*0ea0*/  LOP3.LUT R6, R6, 0x2fc, RZ, 0xc0, !PT ;  /* 0x000002fc06067812 */ /* 0x000fc400078ec0ff */
[----:B------:R-:W-:Y:S01]  /*0eb0*/  IADD3 R16, R16, UR4, RZ ;  /* 0x0000000410107c10 */ /* 0x000fe2000fffe0ff */
[----:B------:R-:W-:Y:S01]  /*0ec0*/  VIADD R4, R4, UR4 ;  /* 0x0000000404047c36 */ /* 0x000fe20008000000 */
[----:B------:R-:W-:Y:S01]  /*0ed0*/  IADD3 R6, R6, UR4, RZ ;  /* 0x0000000406067c10 */ /* 0x000fe2000fffe0ff */
[----:B0-----:R-:W0:Y:S01]  /*0ee0*/  LDC.64 R2, c[0x0][0x238] ;  /* 0x00008e00ff027b82 */ /* 0x001e220000000a00 */
[----:B------:R-:W-:Y:S01]  /*0ef0*/  LOP3.LUT R18, R21, 0x40, RZ, 0xfc, !PT ;  /* 0x0000004015127812 */ /* 0x000fe200078efcff */
[----:B------:R-:W-:-:S06]  /*0f00*/  IMAD R22, R17, 0x4, R16 ;  /* 0x0000000411167824 */ /* 0x000fcc00078e0210 */
[----:B------:R-:W-:Y:S01]  /*0f10*/  BAR.SYNC.DEFER_BLOCKING 0x0 ;  /* 0x0000000000007b1d */ /* 0x000fe20000010000 */
[----:B------:R-:W-:Y:S01]  /*0f20*/  IMAD R24, R17, 0x4, R4 ;  /* 0x0000000411187824 */ /* 0x000fe200078e0204 */
[----:B------:R-:W-:Y:S01]  /*0f30*/  LOP3.LUT R16, R21, 0x80, RZ, 0xfc, !PT ;  /* 0x0000008015107812 */ /* 0x000fe200078efcff */
[----:B------:R-:W-:Y:S01]  /*0f40*/  IMAD R26, R17, 0x4, R6 ;  /* 0x00000004111a7824 */ /* 0x000fe200078e0206 */
[----:B------:R-:W-:Y:S01]  /*0f50*/  SHF.R.U32.HI R19, RZ, 0x1f, R20 ;  /* 0x0000001fff137819 */ /* 0x000fe20000011614 */
[----:B------:R-:W-:Y:S01]  /*0f60*/  IMAD.HI R23, R18, 0x2aaaaaab, RZ ;  /* 0x2aaaaaab12177827 */ /* 0x000fe200078e02ff */
[----:B------:R-:W-:Y:S02]  /*0f70*/  ISETP.GE.AND P0, PT, R0, 0x24, PT ;  /* 0x000000240000780c */ /* 0x000fe40003f06270 */
[----:B------:R-:W-:Y:S01]  /*0f80*/  LEA.HI.SX32 R20, R20, R19, 0x1c ;  /* 0x0000001314147211 */ /* 0x000fe200078fe2ff */
[----:B------:R-:W-:Y:S01]  /*0f90*/  IMAD.HI R19, R16, 0x2aaaaaab, RZ ;  /* 0x2aaaaaab10137827 */ /* 0x000fe200078e02ff */
[----:B------:R-:W-:-:S02]  /*0fa0*/  ISETP.LT.AND P3, PT, R21, 0x180, !P0 ;  /* 0x000001801500780c */ /* 0x000fc40004761270 */
[----:B------:R-:W-:Y:S01]  /*0fb0*/  ISETP.LT.AND P1, PT, R16, 0x180, !P0 ;  /* 0x000001801000780c */ /* 0x000fe20004721270 */
[----:B------:R-:W-:Y:S01]  /*0fc0*/  IMAD R25, R20, -0x60, R21 ;  /* 0xffffffa014197824 */ /* 0x000fe200078e0215 */
[----:B------:R-:W-:Y:S02]  /*0fd0*/  LOP3.LUT R21, R21, 0xc0, RZ, 0xfc, !PT ;  /* 0x000000c015157812 */ /* 0x000fe400078efcff */
[----:B------:R-:W-:Y:S01]  /*0fe0*/  ISETP.LT.AND P2, PT, R18, 0x180, !P0 ;  /* 0x000001801200780c */ /* 0x000fe20004741270 */
[----:B------:R-:W-:Y:S01]  /*0ff0*/  IMAD R25, R25, 0x24, R0 ;  /* 0x0000002419197824 */ /* 0x000fe200078e0200 */
[----:B------:R-:W-:-:S03]  /*1000*/  ISETP.LT.AND P0, PT, R21, 0x180, !P0 ;  /* 0x000001801500780c */ /* 0x000fc60004701270 */
[----:B------:R-:W-:Y:S01]  /*1010*/  IMAD R25, R20, 0x6c00, R25 ;  /* 0x00006c0014197824 */ /* 0x000fe200078e0219 */
[C---:B------:R-:W-:Y:S01]  /*1020*/  LOP3.LUT R20, R17.reuse, 0xc00, RZ, 0xfc, !PT ;  /* 0x00000c0011147812 */ /* 0x040fe200078efcff */
[----:B------:R-:W-:Y:S03]  /*1030*/  LDS R4, [R22] ;  /* 0x0000000016047984 */ /* 0x000fe60000000800 */
[----:B------:R-:W-:Y:S01]  /*1040*/  SHF.R.U32.HI R20, RZ, 0x2, R20 ;  /* 0x00000002ff147819 */ /* 0x000fe20000011614 */
[----:B------:R-:W-:Y:S03]  /*1050*/  LDS R5, [R22+0x4] ;  /* 0x0000040016057984 */ /* 0x000fe60000000800 */
[----:B------:R-:W-:Y:S01]  /*1060*/  LOP3.LUT R20, R20, 0x3fc, RZ, 0xc0, !PT ;  /* 0x000003fc14147812 */ /* 0x000fe200078ec0ff */
[----:B------:R-:W-:Y:S03]  /*1070*/  LDS R6, [R22+0x8] ;  /* 0x0000080016067984 */ /* 0x000fe60000000800 */
[----:B------:R-:W-:Y:S01]  /*1080*/  IADD3 R20, R20, UR4, RZ ;  /* 0x0000000414147c10 */ /* 0x000fe2000fffe0ff */
[----:B------:R1:W2:Y:S04]  /*1090*/  LDS R7, [R22+0xc] ;  /* 0x00000c0016077984 */ /* 0x0002a80000000800 */
[----:B------:R-:W-:Y:S01]  /*10a0*/  IMAD R20, R17, 0x4, R20 ;  /* 0x0000000411147824 */ /* 0x000fe200078e0214 */
[----:B------:R-:W-:Y:S04]  /*10b0*/  LDS R8, [R24+0x1000] ;  /* 0x0010000018087984 */ /* 0x000fe80000000800 */
[----:B------:R-:W-:Y:S01]  /*10c0*/  LDS R9, [R24+0x1004] ;  /* 0x0010040018097984 */ /* 0x000fe20000000800 */
[----:B-1----:R-:W-:-:S03]  /*10d0*/  SHF.R.U32.HI R22, RZ, 0x1f, R19 ;  /* 0x0000001fff167819 */ /* 0x002fc60000011613 */
[----:B------:R-:W-:Y:S01]  /*10e0*/  LDS R10, [R24+0x1008] ;  /* 0x00100800180a7984 */ /* 0x000fe20000000800 */
[----:B------:R-:W-:-:S03]  /*10f0*/  LEA.HI.SX32 R19, R19, R22, 0x1c ;  /* 0x0000001613137211 */ /* 0x000fc600078fe2ff */
[----:B------:R1:W3:Y:S02]  /*1100*/  LDS R11, [R24+0x100c] ;  /* 0x00100c00180b7984 */ /* 0x0002e40000000800 */
[----:B------:R-:W-:Y:S02]  /*1110*/  IMAD R27, R19, -0x60, R16 ;  /* 0xffffffa0131b7824 */ /* 0x000fe400078e0210 */
[----:B------:R-:W-:Y:S04]  /*1120*/  LDS R12, [R26+0x2000] ;  /* 0x002000001a0c7984 */ /* 0x000fe80000000800 */
[----:B------:R-:W-:Y:S01]  /*1130*/  LDS R13, [R26+0x2004] ;  /* 0x002004001a0d7984 */ /* 0x000fe20000000800 */
[----:B-1----:R-:W-:-:S03]  /*1140*/  SHF.R.U32.HI R24, RZ, 0x1f, R23 ;  /* 0x0000001fff187819 */ /* 0x002fc60000011617 */
[----:B------:R-:W-:Y:S01]  /*1150*/  LDS R14, [R26+0x2008] ;  /* 0x002008001a0e7984 */ /* 0x000fe20000000800 */
[----:B------:R-:W-:-:S03]  /*1160*/  LEA.HI.SX32 R23, R23, R24, 0x1c ;  /* 0x0000001817177211 */ /* 0x000fc600078fe2ff */
[----:B------:R-:W1:Y:S02]  /*1170*/  LDS R15, [R26+0x200c] ;  /* 0x00200c001a0f7984 */ /* 0x000e640000000800 */
[----:B------:R-:W-:Y:S02]  /*1180*/  IMAD R29, R23, -0x60, R18 ;  /* 0xffffffa0171d7824 */ /* 0x000fe400078e0212 */
[--C-:B------:R-:W-:Y:S02]  /*1190*/  IMAD R18, R27, 0x24, R0.reuse ;  /* 0x000000241b127824 */ /* 0x100fe400078e0200 */
[----:B------:R-:W-:Y:S02]  /*11a0*/  IMAD R16, R29, 0x24, R0 ;  /* 0x000000241d107824 */ /* 0x000fe400078e0200 */
[----:B------:R-:W-:Y:S02]  /*11b0*/  IMAD R27, R19, 0x6c00, R18 ;  /* 0x00006c00131b7824 */ /* 0x000fe400078e0212 */
[----:B------:R-:W-:-:S02]  /*11c0*/  IMAD R23, R23, 0x6c00, R16 ;  /* 0x00006c0017177824 */ /* 0x000fc400078e0210 */
[----:B0-----:R-:W-:-:S04]  /*11d0*/  IMAD.WIDE R18, R25, 0x4, R2 ;  /* 0x0000000419127825 */ /* 0x001fc800078e0202 */
[--C-:B------:R-:W-:Y:S01]  /*11e0*/  IMAD.WIDE R22, R23, 0x4, R2.reuse ;  /* 0x0000000417167825 */ /* 0x100fe200078e0202 */
[----:B--2---:R0:W-:Y:S03]  /*11f0*/  @P3 STG.E.128 desc[UR6][R18.64], R4 ;  /* 0x0000000412003986 */ /* 0x0041e6000c101d06 */
[----:B------:R-:W-:Y:S01]  /*1200*/  IMAD.WIDE R24, R27, 0x4, R2 ;  /* 0x000000041b187825 */ /* 0x000fe200078e0202 */
[----:B---3--:R0:W-:Y:S04]  /*1210*/  @P2 STG.E.128 desc[UR6][R22.64], R8 ;  /* 0x0000000816002986 */ /* 0x0081e8000c101d06 */
[----:B-1----:R0:W-:Y:S02]  /*1220*/  @P1 STG.E.128 desc[UR6][R24.64], R12 ;  /* 0x0000000c18001986 */ /* 0x0021e4000c101d06 */
[----:B0-----:R-:W-:Y:S05]  /*1230*/  @!P0 EXIT ;  /* 0x000000000000894d */ /* 0x001fea0003800000 */
[----:B0-----:R-:W-:Y:S01]  /*1240*/  LDS R4, [R20+0x3000] ;  /* 0x0030000014047984 */ /* 0x001fe20000000800 */
[----:B------:R-:W-:-:S03]  /*1250*/  IMAD.HI R8, R21, 0x2aaaaaab, RZ ;  /* 0x2aaaaaab15087827 */ /* 0x000fc600078e02ff */
[----:B------:R-:W-:Y:S02]  /*1260*/  LDS R5, [R20+0x3004] ;  /* 0x0030040014057984 */ /* 0x000fe40000000800 */
[----:B------:R-:W-:Y:S02]  /*1270*/  SHF.R.U32.HI R9, RZ, 0x1f, R8 ;  /* 0x0000001fff097819 */ /* 0x000fe40000011608 */
[----:B------:R-:W-:Y:S02]  /*1280*/  LDS R6, [R20+0x3008] ;  /* 0x0030080014067984 */ /* 0x000fe40000000800 */
[----:B------:R-:W-:Y:S02]  /*1290*/  LEA.HI.SX32 R8, R8, R9, 0x1c ;  /* 0x0000000908087211 */ /* 0x000fe400078fe2ff */
[----:B------:R-:W0:Y:S03]  /*12a0*/  LDS R7, [R20+0x300c] ;  /* 0x00300c0014077984 */ /* 0x000e260000000800 */
[----:B------:R-:W-:-:S04]  /*12b0*/  IMAD R21, R8, -0x60, R21 ;  /* 0xffffffa008157824 */ /* 0x000fc800078e0215 */
[----:B------:R-:W-:-:S04]  /*12c0*/  IMAD R21, R21, 0x24, R0 ;  /* 0x0000002415157824 */ /* 0x000fc800078e0200 */
[----:B------:R-:W-:-:S04]  /*12d0*/  IMAD R21, R8, 0x6c00, R21 ;  /* 0x00006c0008157824 */ /* 0x000fc800078e0215 */
[----:B------:R-:W-:-:S05]  /*12e0*/  IMAD.WIDE R2, R21, 0x4, R2 ;  /* 0x0000000415027825 */ /* 0x000fca00078e0202 */
[----:B0-----:R-:W-:Y:S01]  /*12f0*/  STG.E.128 desc[UR6][R2.64], R4 ;  /* 0x0000000402007986 */ /* 0x001fe2000c101d06 */
[----:B------:R-:W-:Y:S05]  /*1300*/  EXIT ;  /* 0x000000000000794d */ /* 0x000fea0003800000 */
.L_x_0:
[----:B------:R-:W-:-:S00]  /*1310*/  BRA `(.L_x_0) ;  /* 0xfffffffc00fc7947 */ /* 0x000fc0000383ffff */
[----:B------:R-:W-:-:S00]  /*1320*/  NOP ;  /* 0x0000000000007918 */ /* 0x000fc00000000000 */
        /* <DEDUP_REMOVED lines=13> */
.L_x_1:


//--------------------- .nv.global.init           --------------------------
	.section	.nv.global.init,"aw",@progbits
.nv.global.init:
	.type		_$_str,@object
	.size		_$_str,(_$_str_$_2 - _$_str)
_$_str:
        /*0000*/ 	.byte	0x5f, 0x5f, 0x43, 0x55, 0x44, 0x41, 0x5f, 0x46, 0x54, 0x5a, 0x00
	.type		_$_str_$_2,@object
	.size		_$_str_$_2,(.L_1 - _$_str_$_2)
_$_str_$_2:
        /*000b*/ 	.byte	0x5f, 0x5f, 0x43, 0x55, 0x44, 0x41, 0x5f, 0x50, 0x52, 0x45, 0x43, 0x5f, 0x53, 0x51, 0x52, 0x54
        /*001b*/ 	.byte	0x00
.L_1:


//--------------------- .nv.shared.triton_poi_fused__native_batch_norm_legit_no_training_relu_35 --------------------------
	.section	.nv.shared.triton_poi_fused__native_batch_norm_legit_no_training_relu_35,"aw",@nobits
	.sectionflags	@""
	.align	16
	.zero		1024


//--------------------- .nv.constant0.triton_poi_fused__native_batch_norm_legit_no_training_relu_35 --------------------------
	.section	.nv.constant0.triton_poi_fused__native_batch_norm_legit_no_training_relu_35,"a",@progbits
	.sectionflags	@""
	.align	4
.nv.constant0.triton_poi_fused__native_batch_norm_legit_no_training_relu_35:
	.zero		584
